	.headerflags	@"EF_CUDA_TEXMODE_UNIFIED EF_CUDA_64BIT_ADDRESS EF_CUDA_ACCELERATORS EF_CUDA_SM90 EF_CUDA_VIRTUAL_SM(EF_CUDA_SM90)"
	.elftype	@"ET_EXEC"


//--------------------- .nv.info                  --------------------------
	.section	.nv.info,"",@"SHT_CUDA_INFO"
	.align	4


	//----- nvinfo : EIATTR_REGCOUNT
	.align		4
        /*0000*/ 	.byte	0x04, 0x2f
        /*0002*/ 	.short	(.L_1 - .L_0)
	.align		4
.L_0:
        /*0004*/ 	.word	index@(triton_poi_fused_repeat_25)
        /*0008*/ 	.word	0x0000000a


	//----- nvinfo : EIATTR_MIN_STACK_SIZE
	.align		4
.L_1:
        /*000c*/ 	.byte	0x04, 0x12
        /*000e*/ 	.short	(.L_3 - .L_2)
	.align		4
.L_2:
        /*0010*/ 	.word	index@(triton_poi_fused_repeat_25)
        /*0014*/ 	.word	0x00000000


	//----- nvinfo : EIATTR_FRAME_SIZE
	.align		4
.L_3:
        /*0018*/ 	.byte	0x04, 0x11
        /*001a*/ 	.short	(.L_5 - .L_4)
	.align		4
.L_4:
        /*001c*/ 	.word	index@(triton_poi_fused_repeat_25)
        /*0020*/ 	.word	0x00000000


	//----- nvinfo : EIATTR_MIN_STACK_SIZE
	.align		4
.L_5:
        /*0024*/ 	.byte	0x04, 0x12
        /*0026*/ 	.short	(.L_7 - .L_6)
	.align		4
.L_6:
        /*0028*/ 	.word	index@(triton_poi_fused_repeat_25)
        /*002c*/ 	.word	0x00000000
.L_7:


//--------------------- .nv.info.triton_poi_fused_repeat_25 --------------------------
	.section	.nv.info.triton_poi_fused_repeat_25,"",@"SHT_CUDA_INFO"
	.sectionflags	@""
	.align	4


	//----- nvinfo : EIATTR_CUDA_API_VERSION
	.align		4
        /*0000*/ 	.byte	0x04, 0x37
        /*0002*/ 	.short	(.L_9 - .L_8)
.L_8:
        /*0004*/ 	.word	0x0000007c


	//----- nvinfo : EIATTR_KPARAM_INFO
	.align		4
.L_9:
        /*0008*/ 	.byte	0x04, 0x17
        /*000a*/ 	.short	(.L_11 - .L_10)
.L_10:
        /*000c*/ 	.word	0x00000000
        /*0010*/ 	.short	0x0002
        /*0012*/ 	.short	0x0010
        /*0014*/ 	.byte	0x00, 0xf0, 0x11, 0x00


	//----- nvinfo : EIATTR_KPARAM_INFO
	.align		4
.L_11:
        /*0018*/ 	.byte	0x04, 0x17
        /*001a*/ 	.short	(.L_13 - .L_12)
.L_12:
        /*001c*/ 	.word	0x00000000
        /*0020*/ 	.short	0x0001
        /*0022*/ 	.short	0x0008
        /*0024*/ 	.byte	0x00, 0xf4, 0x21, 0x00


	//----- nvinfo : EIATTR_KPARAM_INFO
	.align		4
.L_13:
        /*0028*/ 	.byte	0x04, 0x17
        /*002a*/ 	.short	(.L_15 - .L_14)
.L_14:
        /*002c*/ 	.word	0x00000000
        /*0030*/ 	.short	0x0000
        /*0032*/ 	.short	0x0000
        /*0034*/ 	.byte	0x00, 0xf4, 0x21, 0x00


	//----- nvinfo : EIATTR_SPARSE_MMA_MASK
	.align		4
.L_15:
        /*0038*/ 	.byte	0x03, 0x50
        /*003a*/ 	.short	0x0000


	//----- nvinfo : EIATTR_MAXREG_COUNT
	.align		4
        /*003c*/ 	.byte	0x03, 0x1b
        /*003e*/ 	.short	0x00ff


	//----- nvinfo : EIATTR_EXIT_INSTR_OFFSETS
	.align		4
        /*0040*/ 	.byte	0x04, 0x1c
        /*0042*/ 	.short	(.L_17 - .L_16)


	//   ....[0]....
.L_16:
        /*0044*/ 	.word	0x000001b0


	//----- nvinfo : EIATTR_REQNTID
	.align		4
.L_17:
        /*0048*/ 	.byte	0x04, 0x10
        /*004a*/ 	.short	(.L_19 - .L_18)
.L_18:
        /*004c*/ 	.word	0x00000080
        /*0050*/ 	.word	0x00000001
        /*0054*/ 	.word	0x00000001


	//----- nvinfo : EIATTR_CBANK_PARAM_SIZE
	.align		4
.L_19:
        /*0058*/ 	.byte	0x03, 0x19
        /*005a*/ 	.short	0x0014


	//----- nvinfo : EIATTR_PARAM_CBANK
	.align		4
        /*005c*/ 	.byte	0x04, 0x0a
        /*005e*/ 	.short	(.L_21 - .L_20)
	.align		4
.L_20:
        /*0060*/ 	.word	index@(.nv.constant0.triton_poi_fused_repeat_25)
        /*0064*/ 	.short	0x0210
        /*0066*/ 	.short	0x0014


	//----- nvinfo : EIATTR_SW_WAR
	.align		4
.L_21:
        /*0068*/ 	.byte	0x04, 0x36
        /*006a*/ 	.short	(.L_23 - .L_22)
.L_22:
        /*006c*/ 	.word	0x00000008
.L_23:


//--------------------- .nv.callgraph             --------------------------
	.section	.nv.callgraph,"",@"SHT_CUDA_CALLGRAPH"
	.align	4
	.sectionentsize	8
	.align		4
        /*0000*/ 	.word	0x00000000
	.align		4
        /*0004*/ 	.word	0xffffffff
	.align		4
        /*0008*/ 	.word	0x00000000
	.align		4
        /*000c*/ 	.word	0xfffffffe
	.align		4
        /*0010*/ 	.word	0x00000000
	.align		4
        /*0014*/ 	.word	0xfffffffd
	.align		4
        /*0018*/ 	.word	0x00000000
	.align		4
        /*001c*/ 	.word	0xfffffffc


//--------------------- .text.triton_poi_fused_repeat_25 --------------------------
	.section	.text.triton_poi_fused_repeat_25,"ax",@progbits
	.align	128
        .global         triton_poi_fused_repeat_25
        .type           triton_poi_fused_repeat_25,@function
        .size           triton_poi_fused_repeat_25,(.L_x_1 - triton_poi_fused_repeat_25)
        .other          triton_poi_fused_repeat_25,@"STO_CUDA_ENTRY STV_DEFAULT"
triton_poi_fused_repeat_25:
.text.triton_poi_fused_repeat_25:
[----:B------:R-:W-:Y:S01]  /*0000*/  LDC R1, c[0x0][0x28] ;  /* 0x00000a00ff017b82 */ /* 0x000fe20000000800 */
[----:B------:R-:W1:Y:S01]  /*0010*/  S2R R0, SR_TID.X ;  /* 0x0000000000007919 */ /* 0x000e620000002100 */
[----:B------:R-:W-:Y:S01]  /*0020*/  ULDC.64 UR4, c[0x0][0x208] ;  /* 0x0000820000047ab9 */ /* 0x000fe20000000a00 */
[----:B------:R-:W2:Y:S01]  /*0030*/  S2R R7, SR_CTAID.X ;  /* 0x0000000000077919 */ /* 0x000ea20000002500 */
[----:B-1----:R-:W-:-:S05]  /*0040*/  LOP3.LUT R0, R0, 0x7f, RZ, 0xc0, !PT ;  /* 0x0000007f00007812 */ /* 0x002fca00078ec0ff */
[----:B--2---:R-:W-:-:S05]  /*0050*/  IMAD R7, R7, 0x80, R0 ;  /* 0x0000008007077824 */ /* 0x004fca00078e0200 */
[----:B------:R-:W-:-:S04]  /*0060*/  SHF.R.S32.HI R0, RZ, 0x1f, R7 ;  /* 0x0000001fff007819 */ /* 0x000fc80000011407 */
[----:B------:R-:W-:-:S04]  /*0070*/  LEA.HI R0, R0, R7, RZ, 0xa ;  /* 0x0000000700007211 */ /* 0x000fc800078f50ff */
[----:B------:R-:W-:Y:S02]  /*0080*/  LOP3.LUT R2, R0, 0xfc00, RZ, 0xc0, !PT ;  /* 0x0000fc0000027812 */ /* 0x000fe400078ec0ff */
[----:B------:R-:W-:-:S03]  /*0090*/  SHF.R.S32.HI R0, RZ, 0xa, R0 ;  /* 0x0000000aff007819 */ /* 0x000fc60000011400 */
[----:B------:R-:W-:-:S05]  /*00a0*/  IMAD.IADD R4, R7, 0x1, -R2 ;  /* 0x0000000107047824 */ /* 0x000fca00078e0a02 */
[----:B------:R-:W-:-:S04]  /*00b0*/  PRMT R2, R4, 0x9910, RZ ;  /* 0x0000991004027816 */ /* 0x000fc800000000ff */
[----:B------:R-:W-:-:S04]  /*00c0*/  SHF.R.S32.HI R2, RZ, 0xf, R2 ;  /* 0x0000000fff027819 */ /* 0x000fc80000011402 */
[----:B------:R-:W-:-:S04]  /*00d0*/  LOP3.LUT R3, R2, 0xffff, RZ, 0xc0, !PT ;  /* 0x0000ffff02037812 */ /* 0x000fc800078ec0ff */
[----:B------:R-:W-:-:S04]  /*00e0*/  LEA.HI R2, R3, R4, RZ, 0x15 ;  /* 0x0000000403027211 */ /* 0x000fc800078fa8ff */
[----:B------:R-:W-:-:S05]  /*00f0*/  LOP3.LUT R2, R2, 0xffe0, RZ, 0xc0, !PT ;  /* 0x0000ffe002027812 */ /* 0x000fca00078ec0ff */
[----:B------:R-:W-:Y:S02]  /*0100*/  IMAD.MOV R5, RZ, RZ, -R2 ;  /* 0x000000ffff057224 */ /* 0x000fe400078e0a02 */
[----:B------:R-:W1:Y:S03]  /*0110*/  LDC.64 R2, c[0x0][0x210] ;  /* 0x00008400ff027b82 */ /* 0x000e660000000a00 */
[----:B------:R-:W-:-:S05]  /*0120*/  PRMT R5, R5, 0x7710, RZ ;  /* 0x0000771005057816 */ /* 0x000fca00000000ff */
[----:B------:R-:W-:-:S05]  /*0130*/  IMAD.IADD R4, R4, 0x1, R5 ;  /* 0x0000000104047824 */ /* 0x000fca00078e0205 */
[----:B------:R-:W-:-:S05]  /*0140*/  PRMT R5, R4, 0x9910, RZ ;  /* 0x0000991004057816 */ /* 0x000fca00000000ff */
[----:B------:R-:W-:-:S04]  /*0150*/  IMAD R5, R0, 0x200, R5 ;  /* 0x0000020000057824 */ /* 0x000fc800078e0205 */
[----:B-1----:R-:W-:Y:S02]  /*0160*/  IMAD.WIDE R2, R5, 0x4, R2 ;  /* 0x0000000405027825 */ /* 0x002fe400078e0202 */
[----:B------:R-:W1:Y:S04]  /*0170*/  LDC.64 R4, c[0x0][0x218] ;  /* 0x00008600ff047b82 */ /* 0x000e680000000a00 */
[----:B------:R-:W2:Y:S01]  /*0180*/  LDG.E R3, desc[UR4][R2.64] ;  /* 0x0000000402037981 */ /* 0x000ea2000c1e1900 */
[----:B-1----:R-:W-:-:S05]  /*0190*/  IMAD.WIDE R4, R7, 0x4, R4 ;  /* 0x0000000407047825 */ /* 0x002fca00078e0204 */
[----:B--2---:R-:W-:Y:S01]  /*01a0*/  STG.E desc[UR4][R4.64], R3 ;  /* 0x0000000304007986 */ /* 0x004fe2000c101904 */
[----:B------:R-:W-:Y:S05]  /*01b0*/  EXIT ;  /* 0x000000000000794d */ /* 0x000fea0003800000 */
.L_x_0:
[----:B------:R-:W-:-:S00]  /*01c0*/  BRA `(.L_x_0) ;  /* 0xfffffffc00fc7947 */ /* 0x000fc0000383ffff */
[----:B------:R-:W-:-:S00]  /*01d0*/  NOP ;  /* 0x0000000000007918 */ /* 0x000fc00000000000 */
        /* <DEDUP_REMOVED lines=10> */
.L_x_1:


//--------------------- .nv.constant0.triton_poi_fused_repeat_25 --------------------------
	.section	.nv.constant0.triton_poi_fused_repeat_25,"a",@progbits
	.sectionflags	@""
	.align	4
.nv.constant0.triton_poi_fused_repeat_25:
	.zero		548
